//
// Generated by NVIDIA NVVM Compiler
//
// Compiler Build ID: CL-36424714
// Cuda compilation tools, release 13.0, V13.0.88
// Based on NVVM 20.0.0
//

.version 9.0
.target sm_100
.address_size 64

	// .globl	_Z28dotProductDoubleGlobalMemoryPdS_S_

.visible .entry _Z28dotProductDoubleGlobalMemoryPdS_S_(
	.param .u64 .ptr .align 1 _Z28dotProductDoubleGlobalMemoryPdS_S__param_0,
	.param .u64 .ptr .align 1 _Z28dotProductDoubleGlobalMemoryPdS_S__param_1,
	.param .u64 .ptr .align 1 _Z28dotProductDoubleGlobalMemoryPdS_S__param_2
)
{
	.reg .pred 	%p<4>;
	.reg .b32 	%r<10>;
	.reg .b64 	%rd<15>;
	.reg .b64 	%fd<12>;

	ld.param.u64 	%rd7, [_Z28dotProductDoubleGlobalMemoryPdS_S__param_0];
	ld.param.u64 	%rd8, [_Z28dotProductDoubleGlobalMemoryPdS_S__param_1];
	ld.param.u64 	%rd9, [_Z28dotProductDoubleGlobalMemoryPdS_S__param_2];
	cvta.to.global.u64 	%rd1, %rd9;
	mov.u32 	%r6, %tid.x;
	mov.u32 	%r7, %ctaid.x;
	mov.u32 	%r1, %ntid.x;
	mad.lo.s32 	%r9, %r7, %r1, %r6;
	setp.gt.s32 	%p1, %r9, 99999999;
	mov.f64 	%fd11, 0d0000000000000000;
	@%p1 bra 	$L__BB0_3;
	mov.u32 	%r8, %nctaid.x;
	mul.lo.s32 	%r3, %r1, %r8;
	cvta.to.global.u64 	%rd2, %rd7;
	cvta.to.global.u64 	%rd3, %rd8;
	mov.f64 	%fd11, 0d0000000000000000;
$L__BB0_2:
	mul.wide.s32 	%rd10, %r9, 8;
	add.s64 	%rd11, %rd2, %rd10;
	ld.global.f64 	%fd6, [%rd11];
	add.s64 	%rd12, %rd3, %rd10;
	ld.global.f64 	%fd7, [%rd12];
	fma.rn.f64 	%fd11, %fd6, %fd7, %fd11;
	add.s32 	%r9, %r9, %r3;
	setp.lt.s32 	%p2, %r9, 100000000;
	@%p2 bra 	$L__BB0_2;
$L__BB0_3:
	ld.global.u64 	%rd14, [%rd1];
$L__BB0_4:
	mov.b64 	%fd8, %rd14;
	add.f64 	%fd9, %fd11, %fd8;
	mov.b64 	%rd13, %fd9;
	atom.relaxed.global.cas.b64 	%rd6, [%rd1], %rd14, %rd13;
	setp.ne.s64 	%p3, %rd14, %rd6;
	mov.u64 	%rd14, %rd6;
	@%p3 bra 	$L__BB0_4;
	ret;

}


// ===== COMPILED SASS (sm_100) =====

	.target	sm_100

	.elftype	@"ET_EXEC"


//--------------------- .note.nv.tkinfo           --------------------------
	.section	.note.nv.tkinfo,"",@"SHT_NOTE"
	.sectionflags	@"SHF_NOTE_NV_TKINFO"
	.tkinfo
        /*0018*/ 	.word	0x00000002
        /*0030*/ 	.string	""
        /*0030*/ 	.string	"ptxas"
        /*0030*/ 	.string	"Cuda compilation tools, release 13.0, V13.0.88"
        /*0030*/ 	.string	"Build cuda_13.0.r13.0/compiler.36424714_0"
        /*0030*/ 	.string	"-arch sm_100 -m 64 "



//--------------------- .note.nv.cuinfo           --------------------------
	.section	.note.nv.cuinfo,"",@"SHT_NOTE"
	.sectionflags	@"SHF_NOTE_NV_CUINFO"
        /*0018*/ 	.short	0x0002
        /*001a*/ 	.short	0x0064
        /*001c*/ 	.short	0x0082
	.zero		2


//--------------------- .nv.info                  --------------------------
	.section	.nv.info,"",@"SHT_CUDA_INFO"
	.align	4


	//----- nvinfo : EIATTR_REGCOUNT
	.align		4
        /*0000*/ 	.byte	0x04, 0x2f
        /*0002*/ 	.short	(.L_1 - .L_0)
	.align		4
.L_0:
        /*0004*/ 	.word	index@(_Z28dotProductDoubleGlobalMemoryPdS_S_)
        /*0008*/ 	.word	0x00000014


	//----- nvinfo : EIATTR_FRAME_SIZE
	.align		4
.L_1:
        /*000c*/ 	.byte	0x04, 0x11
        /*000e*/ 	.short	(.L_3 - .L_2)
	.align		4
.L_2:
        /*0010*/ 	.word	index@(_Z28dotProductDoubleGlobalMemoryPdS_S_)
        /*0014*/ 	.word	0x00000000


	//----- nvinfo : EIATTR_MIN_STACK_SIZE
	.align		4
.L_3:
        /*0018*/ 	.byte	0x04, 0x12
        /*001a*/ 	.short	(.L_5 - .L_4)
	.align		4
.L_4:
        /*001c*/ 	.word	index@(_Z28dotProductDoubleGlobalMemoryPdS_S_)
        /*0020*/ 	.word	0x00000000
.L_5:


//--------------------- .nv.compat                --------------------------
	.section	.nv.compat,"",@"SHT_CUDA_COMPAT_INFO"
	.align	4
        /*0000*/ 	.byte	0x02, 0x09, 0x00, 0x00, 0x02, 0x02, 0x01, 0x00, 0x02, 0x05, 0x05, 0x00, 0x03, 0x07, 0x01, 0x01
        /*0010*/ 	.byte	0x02, 0x03, 0x00, 0x00, 0x02, 0x06, 0x01, 0x00, 0x04, 0x0b, 0x08, 0x00, 0x01, 0x00, 0x00, 0x00
        /*0020*/ 	.byte	0x00, 0x00, 0x00, 0x00


//--------------------- .nv.info._Z28dotProductDoubleGlobalMemoryPdS_S_ --------------------------
	.section	.nv.info._Z28dotProductDoubleGlobalMemoryPdS_S_,"",@"SHT_CUDA_INFO"
	.sectionflags	@""
	.align	4


	//----- nvinfo : EIATTR_CUDA_API_VERSION
	.align		4
        /*0000*/ 	.byte	0x04, 0x37
        /*0002*/ 	.short	(.L_7 - .L_6)
.L_6:
        /*0004*/ 	.word	0x00000082


	//----- nvinfo : EIATTR_KPARAM_INFO
	.align		4
.L_7:
        /*0008*/ 	.byte	0x04, 0x17
        /*000a*/ 	.short	(.L_9 - .L_8)
.L_8:
        /*000c*/ 	.word	0x00000000
        /*0010*/ 	.short	0x0002
        /*0012*/ 	.short	0x0010
        /*0014*/ 	.byte	0x00, 0xf5, 0x21, 0x00


	//----- nvinfo : EIATTR_KPARAM_INFO
	.align		4
.L_9:
        /*0018*/ 	.byte	0x04, 0x17
        /*001a*/ 	.short	(.L_11 - .L_10)
.L_10:
        /*001c*/ 	.word	0x00000000
        /*0020*/ 	.short	0x0001
        /*0022*/ 	.short	0x0008
        /*0024*/ 	.byte	0x00, 0xf5, 0x21, 0x00


	//----- nvinfo : EIATTR_KPARAM_INFO
	.align		4
.L_11:
        /*0028*/ 	.byte	0x04, 0x17
        /*002a*/ 	.short	(.L_13 - .L_12)
.L_12:
        /*002c*/ 	.word	0x00000000
        /*0030*/ 	.short	0x0000
        /*0032*/ 	.short	0x0000
        /*0034*/ 	.byte	0x00, 0xf5, 0x21, 0x00


	//----- nvinfo : EIATTR_SPARSE_MMA_MASK
	.align		4
.L_13:
        /*0038*/ 	.byte	0x03, 0x50
        /*003a*/ 	.short	0x0000


	//----- nvinfo : EIATTR_MAXREG_COUNT
	.align		4
        /*003c*/ 	.byte	0x03, 0x1b
        /*003e*/ 	.short	0x00ff


	//----- nvinfo : EIATTR_MERCURY_ISA_VERSION
	.align		4
        /*0040*/ 	.byte	0x03, 0x5f
        /*0042*/ 	.short	0x0101


	//----- nvinfo : EIATTR_VRC_CTA_INIT_COUNT
	.align		4
        /*0044*/ 	.byte	0x02, 0x4a
	.zero		1
	.zero		1


	//----- nvinfo : EIATTR_EXIT_INSTR_OFFSETS
	.align		4
        /*0048*/ 	.byte	0x04, 0x1c
        /*004a*/ 	.short	(.L_15 - .L_14)


	//   ....[0]....
.L_14:
        /*004c*/ 	.word	0x00000220


	//----- nvinfo : EIATTR_CRS_STACK_SIZE
	.align		4
.L_15:
        /*0050*/ 	.byte	0x04, 0x1e
        /*0052*/ 	.short	(.L_17 - .L_16)
.L_16:
        /*0054*/ 	.word	0x00000000


	//----- nvinfo : EIATTR_CBANK_PARAM_SIZE
	.align		4
.L_17:
        /*0058*/ 	.byte	0x03, 0x19
        /*005a*/ 	.short	0x0018


	//----- nvinfo : EIATTR_PARAM_CBANK
	.align		4
        /*005c*/ 	.byte	0x04, 0x0a
        /*005e*/ 	.short	(.L_19 - .L_18)
	.align		4
.L_18:
        /*0060*/ 	.word	index@(.nv.constant0._Z28dotProductDoubleGlobalMemoryPdS_S_)
        /*0064*/ 	.short	0x0380
        /*0066*/ 	.short	0x0018


	//----- nvinfo : EIATTR_SW_WAR
	.align		4
.L_19:
        /*0068*/ 	.byte	0x04, 0x36
        /*006a*/ 	.short	(.L_21 - .L_20)
.L_20:
        /*006c*/ 	.word	0x00000008
.L_21:


//--------------------- .nv.callgraph             --------------------------
	.section	.nv.callgraph,"",@"SHT_CUDA_CALLGRAPH"
	.align	4
	.sectionentsize	8
	.align		4
        /*0000*/ 	.word	0x00000000
	.align		4
        /*0004*/ 	.word	0xffffffff
	.align		4
        /*0008*/ 	.word	0x00000000
	.align		4
        /*000c*/ 	.word	0xfffffffe
	.align		4
        /*0010*/ 	.word	0x00000000
	.align		4
        /*0014*/ 	.word	0xfffffffd
	.align		4
        /*0018*/ 	.word	0x00000000
	.align		4
        /*001c*/ 	.word	0xfffffffc


//--------------------- .text._Z28dotProductDoubleGlobalMemoryPdS_S_ --------------------------
	.section	.text._Z28dotProductDoubleGlobalMemoryPdS_S_,"ax",@progbits
	.align	128
        .global         _Z28dotProductDoubleGlobalMemoryPdS_S_
        .type           _Z28dotProductDoubleGlobalMemoryPdS_S_,@function
        .size           _Z28dotProductDoubleGlobalMemoryPdS_S_,(.L_x_4 - _Z28dotProductDoubleGlobalMemoryPdS_S_)
        .other          _Z28dotProductDoubleGlobalMemoryPdS_S_,@"STO_CUDA_ENTRY STV_DEFAULT"
_Z28dotProductDoubleGlobalMemoryPdS_S_:
.text._Z28dotProductDoubleGlobalMemoryPdS_S_:
[----:B------:R-:W-:Y:S08]  /*0000*/  LDC R1, c[0x0][0x37c] ;  /* 0x0000df00ff017b82 */ /* 0x000ff00000000800 */
[----:B------:R-:W0:Y:S01]  /*0010*/  LDC.64 R2, c[0x0][0x390] ;  /* 0x0000e400ff027b82 */ /* 0x000e220000000a00 */
[----:B------:R-:W0:Y:S02]  /*0020*/  LDCU.64 UR4, c[0x0][0x358] ;  /* 0x00006b00ff0477ac */ /* 0x000e240008000a00 */
[----:B0-----:R0:W5:Y:S05]  /*0030*/  LDG.E.64 R4, desc[UR4][R2.64] ;  /* 0x0000000402047981 */ /* 0x00116a000c1e1b00 */
[----:B------:R-:W1:Y:S01]  /*0040*/  S2UR UR6, SR_CTAID.X ;  /* 0x00000000000679c3 */ /* 0x000e620000002500 */
[----:B------:R-:W-:Y:S01]  /*0050*/  BSSY.RECONVERGENT B0, `(.L_x_0) ;  /* 0x0000014000007945 */ /* 0x000fe20003800200 */
[----:B------:R-:W-:Y:S01]  /*0060*/  CS2R R8, SRZ ;  /* 0x0000000000087805 */ /* 0x000fe2000001ff00 */
[----:B------:R-:W1:Y:S05]  /*0070*/  S2R R0, SR_TID.X ;  /* 0x0000000000007919 */ /* 0x000e6a0000002100 */
[----:B------:R-:W1:Y:S02]  /*0080*/  LDC R17, c[0x0][0x360] ;  /* 0x0000d800ff117b82 */ /* 0x000e640000000800 */
[----:B-1----:R-:W-:-:S05]  /*0090*/  IMAD R0, R17, UR6, R0 ;  /* 0x0000000611007c24 */ /* 0x002fca000f8e0200 */
[----:B------:R-:W-:-:S13]  /*00a0*/  ISETP.GT.AND P0, PT, R0, 0x5f5e0ff, PT ;  /* 0x05f5e0ff0000780c */ /* 0x000fda0003f04270 */
[----:B0-----:R-:W-:Y:S05]  /*00b0*/  @P0 BRA `(.L_x_1) ;  /* 0x0000000000340947 */ /* 0x001fea0003800000 */
[----:B------:R-:W0:Y:S01]  /*00c0*/  LDC.64 R12, c[0x0][0x380] ;  /* 0x0000e000ff0c7b82 */ /* 0x000e220000000a00 */
[----:B------:R-:W1:Y:S01]  /*00d0*/  LDCU UR6, c[0x0][0x370] ;  /* 0x00006e00ff0677ac */ /* 0x000e620008000800 */
[----:B------:R-:W-:-:S06]  /*00e0*/  CS2R R8, SRZ ;  /* 0x0000000000087805 */ /* 0x000fcc000001ff00 */
[----:B------:R-:W2:Y:S01]  /*00f0*/  LDC.64 R14, c[0x0][0x388] ;  /* 0x0000e200ff0e7b82 */ /* 0x000ea20000000a00 */
[----:B-1----:R-:W-:-:S07]  /*0100*/  IMAD R17, R17, UR6, RZ ;  /* 0x0000000611117c24 */ /* 0x002fce000f8e02ff */
.L_x_2:
[----:B0-----:R-:W-:-:S04]  /*0110*/  IMAD.WIDE R6, R0, 0x8, R12 ;  /* 0x0000000800067825 */ /* 0x001fc800078e020c */
[----:B--2---:R-:W-:Y:S02]  /*0120*/  IMAD.WIDE R10, R0, 0x8, R14 ;  /* 0x00000008000a7825 */ /* 0x004fe400078e020e */
[----:B------:R-:W2:Y:S04]  /*0130*/  LDG.E.64 R6, desc[UR4][R6.64] ;  /* 0x0000000406067981 */ /* 0x000ea8000c1e1b00 */
[----:B------:R-:W2:Y:S01]  /*0140*/  LDG.E.64 R10, desc[UR4][R10.64] ;  /* 0x000000040a0a7981 */ /* 0x000ea2000c1e1b00 */
[----:B------:R-:W-:-:S05]  /*0150*/  IMAD.IADD R0, R17, 0x1, R0 ;  /* 0x0000000111007824 */ /* 0x000fca00078e0200 */
[----:B------:R-:W-:Y:S01]  /*0160*/  ISETP.GE.AND P0, PT, R0, 0x5f5e100, PT ;  /* 0x05f5e1000000780c */ /* 0x000fe20003f06270 */
[----:B--2---:R-:W-:-:S12]  /*0170*/  DFMA R8, R6, R10, R8 ;  /* 0x0000000a0608722b */ /* 0x004fd80000000008 */
[----:B------:R-:W-:Y:S05]  /*0180*/  @!P0 BRA `(.L_x_2) ;  /* 0xfffffffc00e08947 */ /* 0x000fea000383ffff */
.L_x_1:
[----:B------:R-:W-:Y:S05]  /*0190*/  BSYNC.RECONVERGENT B0 ;  /* 0x0000000000007941 */ /* 0x000fea0003800200 */
.L_x_0:
[----:B-----5:R-:W-:Y:S01]  /*01a0*/  DADD R6, R4, R8 ;  /* 0x0000000004067229 */ /* 0x020fe20000000008 */
[----:B------:R-:W-:Y:S09]  /*01b0*/  YIELD ;  /* 0x0000000000007946 */ /* 0x000ff20003800000 */
[----:B------:R-:W2:Y:S02]  /*01c0*/  ATOMG.E.CAS.64.STRONG.GPU PT, R6, [R2], R4, R6 ;  /* 0x00000004020673a9 */ /* 0x000ea400001ee506 */
[----:B--2---:R-:W-:-:S02]  /*01d0*/  ISETP.NE.U32.AND P0, PT, R4, R6, PT ;  /* 0x000000060400720c */ /* 0x004fc40003f05070 */
[----:B------:R-:W-:Y:S02]  /*01e0*/  MOV R4, R6 ;  /* 0x0000000600047202 */ /* 0x000fe40000000f00 */
[----:B------:R-:W-:Y:S01]  /*01f0*/  ISETP.NE.AND.EX P0, PT, R5, R7, PT, P0 ;  /* 0x000000070500720c */ /* 0x000fe20003f05300 */
[----:B------:R-:W-:-:S12]  /*0200*/  IMAD.MOV.U32 R5, RZ, RZ, R7 ;  /* 0x000000ffff057224 */ /* 0x000fd800078e0007 */
[----:B------:R-:W-:Y:S05]  /*0210*/  @P0 BRA `(.L_x_0) ;  /* 0xfffffffc00e00947 */ /* 0x000fea000383ffff */
[----:B------:R-:W-:Y:S05]  /*0220*/  EXIT ;  /* 0x000000000000794d */ /* 0x000fea0003800000 */
.L_x_3:
[----:B------:R-:W-:-:S00]  /*0230*/  BRA `(.L_x_3) ;  /* 0xfffffffc00fc7947 */ /* 0x000fc0000383ffff */
[----:B------:R-:W-:-:S00]  /*0240*/  NOP ;  /* 0x0000000000007918 */ /* 0x000fc00000000000 */
        /* <DEDUP_REMOVED lines=11> */
.L_x_4:


//--------------------- .nv.shared.reserved.0     --------------------------
	.section	.nv.shared.reserved.0,"aw",@nobits
	.weak		__nv_reservedSMEM_offset_0_alias
	.size		__nv_reservedSMEM_offset_0_alias, 0, 64
	.other		__nv_reservedSMEM_offset_0_alias,@"STO_CUDA_RESERVED_SHARED STV_DEFAULT"
__nv_reservedSMEM_offset_0_alias:
	.zero		0
	.zero		64


//--------------------- .nv.constant0._Z28dotProductDoubleGlobalMemoryPdS_S_ --------------------------
	.section	.nv.constant0._Z28dotProductDoubleGlobalMemoryPdS_S_,"a",@progbits
	.sectionflags	@""
	.align	4
.nv.constant0._Z28dotProductDoubleGlobalMemoryPdS_S_:
	.zero		920


//--------------------- SYMBOLS --------------------------

	.type		.nv.reservedSmem.offset0,@object
	.size		.nv.reservedSmem.offset0,0x4
